//
// Generated by NVIDIA NVVM Compiler
//
// Compiler Build ID: CL-36424714
// Cuda compilation tools, release 13.0, V13.0.88
// Based on NVVM 20.0.0
//

.version 9.0
.target sm_100
.address_size 64

	// .globl	_Z12batch_kerneliPiS_S_S_S_S_S_S_S_S_iPjS0_
// _ZZ12batch_kerneliPiS_S_S_S_S_S_S_S_S_iPjS0_E4link has been demoted

.visible .entry _Z12batch_kerneliPiS_S_S_S_S_S_S_S_S_iPjS0_(
	.param .u32 _Z12batch_kerneliPiS_S_S_S_S_S_S_S_S_iPjS0__param_0,
	.param .u64 .ptr .align 1 _Z12batch_kerneliPiS_S_S_S_S_S_S_S_S_iPjS0__param_1,
	.param .u64 .ptr .align 1 _Z12batch_kerneliPiS_S_S_S_S_S_S_S_S_iPjS0__param_2,
	.param .u64 .ptr .align 1 _Z12batch_kerneliPiS_S_S_S_S_S_S_S_S_iPjS0__param_3,
	.param .u64 .ptr .align 1 _Z12batch_kerneliPiS_S_S_S_S_S_S_S_S_iPjS0__param_4,
	.param .u64 .ptr .align 1 _Z12batch_kerneliPiS_S_S_S_S_S_S_S_S_iPjS0__param_5,
	.param .u64 .ptr .align 1 _Z12batch_kerneliPiS_S_S_S_S_S_S_S_S_iPjS0__param_6,
	.param .u64 .ptr .align 1 _Z12batch_kerneliPiS_S_S_S_S_S_S_S_S_iPjS0__param_7,
	.param .u64 .ptr .align 1 _Z12batch_kerneliPiS_S_S_S_S_S_S_S_S_iPjS0__param_8,
	.param .u64 .ptr .align 1 _Z12batch_kerneliPiS_S_S_S_S_S_S_S_S_iPjS0__param_9,
	.param .u64 .ptr .align 1 _Z12batch_kerneliPiS_S_S_S_S_S_S_S_S_iPjS0__param_10,
	.param .u32 _Z12batch_kerneliPiS_S_S_S_S_S_S_S_S_iPjS0__param_11,
	.param .u64 .ptr .align 1 _Z12batch_kerneliPiS_S_S_S_S_S_S_S_S_iPjS0__param_12,
	.param .u64 .ptr .align 1 _Z12batch_kerneliPiS_S_S_S_S_S_S_S_S_iPjS0__param_13
)
{
	.reg .pred 	%p<30>;
	.reg .b32 	%r<213>;
	.reg .b64 	%rd<63>;
	// demoted variable
	.shared .align 4 .b8 _ZZ12batch_kerneliPiS_S_S_S_S_S_S_S_S_iPjS0_E4link[20000];
	ld.param.u32 	%r72, [_Z12batch_kerneliPiS_S_S_S_S_S_S_S_S_iPjS0__param_0];
	ld.param.u64 	%rd18, [_Z12batch_kerneliPiS_S_S_S_S_S_S_S_S_iPjS0__param_1];
	ld.param.u64 	%rd19, [_Z12batch_kerneliPiS_S_S_S_S_S_S_S_S_iPjS0__param_2];
	ld.param.u64 	%rd20, [_Z12batch_kerneliPiS_S_S_S_S_S_S_S_S_iPjS0__param_3];
	ld.param.u64 	%rd21, [_Z12batch_kerneliPiS_S_S_S_S_S_S_S_S_iPjS0__param_4];
	ld.param.u64 	%rd22, [_Z12batch_kerneliPiS_S_S_S_S_S_S_S_S_iPjS0__param_5];
	ld.param.u64 	%rd26, [_Z12batch_kerneliPiS_S_S_S_S_S_S_S_S_iPjS0__param_6];
	ld.param.u64 	%rd23, [_Z12batch_kerneliPiS_S_S_S_S_S_S_S_S_iPjS0__param_7];
	ld.param.u64 	%rd24, [_Z12batch_kerneliPiS_S_S_S_S_S_S_S_S_iPjS0__param_8];
	ld.param.u64 	%rd25, [_Z12batch_kerneliPiS_S_S_S_S_S_S_S_S_iPjS0__param_9];
	ld.param.u64 	%rd27, [_Z12batch_kerneliPiS_S_S_S_S_S_S_S_S_iPjS0__param_10];
	ld.param.u32 	%r73, [_Z12batch_kerneliPiS_S_S_S_S_S_S_S_S_iPjS0__param_11];
	ld.param.u64 	%rd28, [_Z12batch_kerneliPiS_S_S_S_S_S_S_S_S_iPjS0__param_12];
	ld.param.u64 	%rd29, [_Z12batch_kerneliPiS_S_S_S_S_S_S_S_S_iPjS0__param_13];
	cvta.to.global.u64 	%rd1, %rd29;
	cvta.to.global.u64 	%rd2, %rd28;
	cvta.to.global.u64 	%rd3, %rd26;
	cvta.to.global.u64 	%rd4, %rd27;
	mov.u32 	%r75, %ctaid.x;
	mov.u32 	%r76, %ntid.x;
	mov.u32 	%r77, %tid.x;
	mad.lo.s32 	%r1, %r75, %r76, %r77;
	setp.lt.s32 	%p1, %r72, 1;
	mov.b32 	%r180, 0;
	@%p1 bra 	$L__BB0_27;
	and.b32  	%r2, %r72, 3;
	setp.lt.u32 	%p2, %r72, 4;
	mov.b32 	%r195, 0;
	mov.u32 	%r180, %r195;
	@%p2 bra 	$L__BB0_20;
	and.b32  	%r195, %r72, 2147483644;
	mov.b32 	%r176, 0;
	mov.u32 	%r180, %r176;
$L__BB0_3:
	mul.wide.u32 	%rd30, %r176, 4;
	add.s64 	%rd5, %rd4, %rd30;
	ld.global.u32 	%r83, [%rd5];
	setp.ne.s32 	%p3, %r83, %r1;
	@%p3 bra 	$L__BB0_7;
	setp.eq.s32 	%p4, %r180, 0;
	mov.u32 	%r179, %r1;
	@%p4 bra 	$L__BB0_6;
	shl.b32 	%r84, %r181, 2;
	mov.u32 	%r85, _ZZ12batch_kerneliPiS_S_S_S_S_S_S_S_S_iPjS0_E4link;
	add.s32 	%r86, %r85, %r84;
	st.shared.u32 	[%r86], %r176;
	mov.u32 	%r179, %r176;
$L__BB0_6:
	add.s32 	%r180, %r180, 1;
	mov.u32 	%r181, %r179;
$L__BB0_7:
	add.s32 	%r11, %r176, 1;
	ld.global.u32 	%r87, [%rd5+4];
	setp.ne.s32 	%p5, %r87, %r1;
	@%p5 bra 	$L__BB0_11;
	setp.eq.s32 	%p6, %r180, 0;
	mov.u32 	%r182, %r1;
	@%p6 bra 	$L__BB0_10;
	shl.b32 	%r88, %r181, 2;
	mov.u32 	%r89, _ZZ12batch_kerneliPiS_S_S_S_S_S_S_S_S_iPjS0_E4link;
	add.s32 	%r90, %r89, %r88;
	st.shared.u32 	[%r90], %r11;
	mov.u32 	%r182, %r11;
$L__BB0_10:
	add.s32 	%r180, %r180, 1;
	mov.u32 	%r181, %r182;
$L__BB0_11:
	add.s32 	%r16, %r176, 2;
	ld.global.u32 	%r91, [%rd5+8];
	setp.ne.s32 	%p7, %r91, %r1;
	@%p7 bra 	$L__BB0_15;
	setp.eq.s32 	%p8, %r180, 0;
	mov.u32 	%r185, %r1;
	@%p8 bra 	$L__BB0_14;
	shl.b32 	%r92, %r181, 2;
	mov.u32 	%r93, _ZZ12batch_kerneliPiS_S_S_S_S_S_S_S_S_iPjS0_E4link;
	add.s32 	%r94, %r93, %r92;
	st.shared.u32 	[%r94], %r16;
	mov.u32 	%r185, %r16;
$L__BB0_14:
	add.s32 	%r180, %r180, 1;
	mov.u32 	%r181, %r185;
$L__BB0_15:
	add.s32 	%r21, %r176, 3;
	ld.global.u32 	%r95, [%rd5+12];
	setp.ne.s32 	%p9, %r95, %r1;
	@%p9 bra 	$L__BB0_19;
	setp.eq.s32 	%p10, %r180, 0;
	mov.u32 	%r188, %r1;
	@%p10 bra 	$L__BB0_18;
	shl.b32 	%r96, %r181, 2;
	mov.u32 	%r97, _ZZ12batch_kerneliPiS_S_S_S_S_S_S_S_S_iPjS0_E4link;
	add.s32 	%r98, %r97, %r96;
	st.shared.u32 	[%r98], %r21;
	mov.u32 	%r188, %r21;
$L__BB0_18:
	add.s32 	%r180, %r180, 1;
	mov.u32 	%r181, %r188;
$L__BB0_19:
	add.s32 	%r176, %r176, 4;
	setp.ne.s32 	%p11, %r176, %r195;
	@%p11 bra 	$L__BB0_3;
$L__BB0_20:
	setp.eq.s32 	%p12, %r2, 0;
	@%p12 bra 	$L__BB0_27;
	mov.b32 	%r198, 0;
$L__BB0_22:
	.pragma "nounroll";
	mul.wide.u32 	%rd31, %r195, 4;
	add.s64 	%rd32, %rd4, %rd31;
	ld.global.u32 	%r100, [%rd32];
	setp.ne.s32 	%p13, %r100, %r1;
	@%p13 bra 	$L__BB0_26;
	setp.eq.s32 	%p14, %r180, 0;
	mov.u32 	%r199, %r1;
	@%p14 bra 	$L__BB0_25;
	shl.b32 	%r101, %r181, 2;
	mov.u32 	%r102, _ZZ12batch_kerneliPiS_S_S_S_S_S_S_S_S_iPjS0_E4link;
	add.s32 	%r103, %r102, %r101;
	st.shared.u32 	[%r103], %r195;
	mov.u32 	%r199, %r195;
$L__BB0_25:
	add.s32 	%r180, %r180, 1;
	mov.u32 	%r181, %r199;
$L__BB0_26:
	add.s32 	%r195, %r195, 1;
	add.s32 	%r198, %r198, 1;
	setp.ne.s32 	%p15, %r198, %r2;
	@%p15 bra 	$L__BB0_22;
$L__BB0_27:
	setp.gt.u32 	%p16, %r1, %r73;
	setp.lt.s32 	%p17, %r180, 1;
	or.pred  	%p18, %p16, %p17;
	@%p18 bra 	$L__BB0_47;
	cvta.to.global.u64 	%rd6, %rd21;
	cvta.to.global.u64 	%rd7, %rd22;
	cvta.to.global.u64 	%rd8, %rd23;
	cvta.to.global.u64 	%rd9, %rd24;
	cvta.to.global.u64 	%rd10, %rd19;
	cvta.to.global.u64 	%rd11, %rd18;
	cvta.to.global.u64 	%rd12, %rd25;
	cvta.to.global.u64 	%rd13, %rd20;
	mov.b32 	%r203, 0;
	mov.u32 	%r212, %r1;
$L__BB0_29:
	mul.wide.s32 	%rd33, %r212, 4;
	add.s64 	%rd34, %rd4, %rd33;
	ld.global.u32 	%r105, [%rd34];
	setp.ne.s32 	%p19, %r105, %r1;
	@%p19 bra 	$L__BB0_46;
	mul.wide.s32 	%rd35, %r212, 4;
	add.s64 	%rd36, %rd6, %rd35;
	ld.global.u32 	%r44, [%rd36];
	add.s64 	%rd37, %rd7, %rd35;
	ld.global.u32 	%r45, [%rd37];
	mul.wide.s32 	%rd38, %r44, 4;
	add.s64 	%rd39, %rd8, %rd38;
	ld.global.u32 	%r106, [%rd39];
	add.s64 	%rd14, %rd9, %rd38;
	ld.global.u32 	%r46, [%rd14];
	setp.le.s32 	%p20, %r106, %r46;
	add.s64 	%rd15, %rd11, %rd35;
	add.s64 	%rd16, %rd10, %rd35;
	@%p20 bra 	$L__BB0_32;
	ld.global.u32 	%r205, [%rd15];
	ld.global.u32 	%r206, [%rd16];
	mov.b32 	%r207, 1;
	bra.uni 	$L__BB0_33;
$L__BB0_32:
	ld.global.u32 	%r108, [%rd16];
	add.s32 	%r205, %r108, 1;
	ld.global.u32 	%r109, [%rd15];
	add.s32 	%r206, %r109, 1;
	mov.b32 	%r207, -1;
$L__BB0_33:
	setp.ge.s32 	%p21, %r205, %r206;
	mul.wide.s32 	%rd40, %r212, 4;
	add.s64 	%rd17, %rd13, %rd40;
	@%p21 bra 	$L__BB0_44;
	mad.lo.s32 	%r111, %r44, 25, %r45;
	mul.wide.s32 	%rd41, %r111, 4;
	add.s64 	%rd42, %rd12, %rd41;
	ld.global.u32 	%r54, [%rd42];
	mul.lo.s32 	%r112, %r44, 1250;
	mad.lo.s32 	%r55, %r45, 50, %r112;
	ld.global.u32 	%r56, [%rd17];
	mov.u32 	%r209, %r205;
$L__BB0_35:
	sub.s32 	%r113, %r209, %r46;
	mad.lo.s32 	%r114, %r113, %r207, %r55;
	mul.wide.s32 	%rd43, %r114, 4;
	add.s64 	%rd44, %rd3, %rd43;
	ld.global.u32 	%r115, [%rd44];
	add.s32 	%r116, %r56, %r115;
	setp.le.s32 	%p22, %r116, %r54;
	@%p22 bra 	$L__BB0_36;
	bra.uni 	$L__BB0_48;
$L__BB0_36:
	add.s32 	%r209, %r209, 1;
	setp.ne.s32 	%p23, %r209, %r206;
	@%p23 bra 	$L__BB0_35;
	sub.s32 	%r117, %r206, %r205;
	and.b32  	%r58, %r117, 3;
	setp.eq.s32 	%p24, %r58, 0;
	mov.u32 	%r208, %r205;
	@%p24 bra 	$L__BB0_41;
	sub.s32 	%r118, %r205, %r46;
	mad.lo.s32 	%r119, %r118, %r207, %r55;
	mul.wide.s32 	%rd45, %r119, 4;
	add.s64 	%rd46, %rd3, %rd45;
	ld.global.u32 	%r120, [%rd46];
	add.s32 	%r121, %r120, %r56;
	st.global.u32 	[%rd46], %r121;
	add.s32 	%r208, %r205, 1;
	setp.eq.s32 	%p25, %r58, 1;
	@%p25 bra 	$L__BB0_41;
	ld.global.u32 	%r122, [%rd17];
	ld.global.u32 	%r123, [%rd14];
	sub.s32 	%r124, %r208, %r123;
	mad.lo.s32 	%r125, %r124, %r207, %r55;
	mul.wide.s32 	%rd47, %r125, 4;
	add.s64 	%rd48, %rd3, %rd47;
	ld.global.u32 	%r126, [%rd48];
	add.s32 	%r127, %r126, %r122;
	st.global.u32 	[%rd48], %r127;
	add.s32 	%r208, %r205, 2;
	setp.eq.s32 	%p26, %r58, 2;
	@%p26 bra 	$L__BB0_41;
	ld.global.u32 	%r128, [%rd17];
	ld.global.u32 	%r129, [%rd14];
	sub.s32 	%r130, %r208, %r129;
	mad.lo.s32 	%r131, %r130, %r207, %r55;
	mul.wide.s32 	%rd49, %r131, 4;
	add.s64 	%rd50, %rd3, %rd49;
	ld.global.u32 	%r132, [%rd50];
	add.s32 	%r133, %r132, %r128;
	st.global.u32 	[%rd50], %r133;
	add.s32 	%r208, %r205, 3;
$L__BB0_41:
	sub.s32 	%r134, %r205, %r206;
	setp.gt.u32 	%p27, %r134, -4;
	@%p27 bra 	$L__BB0_44;
	sub.s32 	%r210, %r208, %r206;
$L__BB0_43:
	ld.global.u32 	%r135, [%rd17];
	ld.global.u32 	%r136, [%rd14];
	sub.s32 	%r137, %r208, %r136;
	mad.lo.s32 	%r138, %r137, %r207, %r55;
	mul.wide.s32 	%rd51, %r138, 4;
	add.s64 	%rd52, %rd3, %rd51;
	ld.global.u32 	%r139, [%rd52];
	add.s32 	%r140, %r139, %r135;
	st.global.u32 	[%rd52], %r140;
	ld.global.u32 	%r141, [%rd17];
	ld.global.u32 	%r142, [%rd14];
	sub.s32 	%r143, %r208, %r142;
	mad.lo.s32 	%r144, %r207, %r143, %r207;
	add.s32 	%r145, %r55, %r144;
	mul.wide.s32 	%rd53, %r145, 4;
	add.s64 	%rd54, %rd3, %rd53;
	ld.global.u32 	%r146, [%rd54];
	add.s32 	%r147, %r146, %r141;
	st.global.u32 	[%rd54], %r147;
	ld.global.u32 	%r148, [%rd17];
	ld.global.u32 	%r149, [%rd14];
	sub.s32 	%r150, %r208, %r149;
	add.s32 	%r151, %r150, 2;
	mad.lo.s32 	%r152, %r151, %r207, %r55;
	mul.wide.s32 	%rd55, %r152, 4;
	add.s64 	%rd56, %rd3, %rd55;
	ld.global.u32 	%r153, [%rd56];
	add.s32 	%r154, %r153, %r148;
	st.global.u32 	[%rd56], %r154;
	ld.global.u32 	%r155, [%rd17];
	ld.global.u32 	%r156, [%rd14];
	sub.s32 	%r157, %r208, %r156;
	add.s32 	%r158, %r157, 3;
	mad.lo.s32 	%r159, %r158, %r207, %r55;
	mul.wide.s32 	%rd57, %r159, 4;
	add.s64 	%rd58, %rd3, %rd57;
	ld.global.u32 	%r160, [%rd58];
	add.s32 	%r161, %r160, %r155;
	st.global.u32 	[%rd58], %r161;
	add.s32 	%r208, %r208, 4;
	add.s32 	%r210, %r210, 4;
	setp.ne.s32 	%p28, %r210, 0;
	@%p28 bra 	$L__BB0_43;
$L__BB0_44:
	mul.wide.s32 	%rd59, %r212, 4;
	add.s64 	%rd60, %rd2, %rd59;
	mov.b32 	%r162, 1;
	st.global.u32 	[%rd60], %r162;
	atom.global.inc.u32 	%r163, [%rd1+4], 5000;
	ld.global.u32 	%r164, [%rd17];
	ld.global.u32 	%r165, [%rd16];
	ld.global.u32 	%r166, [%rd15];
	sub.s32 	%r167, %r165, %r166;
	mul.lo.s32 	%r168, %r164, %r207;
	mul.lo.s32 	%r169, %r168, %r167;
	atom.global.add.u32 	%r170, [%rd1+8], %r169;
$L__BB0_45:
	shl.b32 	%r173, %r212, 2;
	mov.u32 	%r174, _ZZ12batch_kerneliPiS_S_S_S_S_S_S_S_S_iPjS0_E4link;
	add.s32 	%r175, %r174, %r173;
	ld.shared.u32 	%r212, [%r175];
$L__BB0_46:
	add.s32 	%r203, %r203, 1;
	setp.ne.s32 	%p29, %r203, %r180;
	@%p29 bra 	$L__BB0_29;
$L__BB0_47:
	ret;
$L__BB0_48:
	mul.wide.s32 	%rd61, %r212, 4;
	add.s64 	%rd62, %rd2, %rd61;
	mov.b32 	%r171, 0;
	st.global.u32 	[%rd62], %r171;
	atom.global.inc.u32 	%r172, [%rd1], 5000;
	bra.uni 	$L__BB0_45;

}


// ===== COMPILED SASS (sm_100) =====

	.target	sm_100

	.elftype	@"ET_EXEC"


//--------------------- .note.nv.tkinfo           --------------------------
	.section	.note.nv.tkinfo,"",@"SHT_NOTE"
	.sectionflags	@"SHF_NOTE_NV_TKINFO"
	.tkinfo
        /*0018*/ 	.word	0x00000002
        /*0030*/ 	.string	""
        /*0030*/ 	.string	"ptxas"
        /*0030*/ 	.string	"Cuda compilation tools, release 13.0, V13.0.88"
        /*0030*/ 	.string	"Build cuda_13.0.r13.0/compiler.36424714_0"
        /*0030*/ 	.string	"-arch sm_100 -m 64 "



//--------------------- .note.nv.cuinfo           --------------------------
	.section	.note.nv.cuinfo,"",@"SHT_NOTE"
	.sectionflags	@"SHF_NOTE_NV_CUINFO"
        /*0018*/ 	.short	0x0002
        /*001a*/ 	.short	0x0064
        /*001c*/ 	.short	0x0082
	.zero		2


//--------------------- .nv.info                  --------------------------
	.section	.nv.info,"",@"SHT_CUDA_INFO"
	.align	4


	//----- nvinfo : EIATTR_REGCOUNT
	.align		4
        /*0000*/ 	.byte	0x04, 0x2f
        /*0002*/ 	.short	(.L_1 - .L_0)
	.align		4
.L_0:
        /*0004*/ 	.word	index@(_Z12batch_kerneliPiS_S_S_S_S_S_S_S_S_iPjS0_)
        /*0008*/ 	.word	0x0000001e


	//----- nvinfo : EIATTR_FRAME_SIZE
	.align		4
.L_1:
        /*000c*/ 	.byte	0x04, 0x11
        /*000e*/ 	.short	(.L_3 - .L_2)
	.align		4
.L_2:
        /*0010*/ 	.word	index@(_Z12batch_kerneliPiS_S_S_S_S_S_S_S_S_iPjS0_)
        /*0014*/ 	.word	0x00000000


	//----- nvinfo : EIATTR_MIN_STACK_SIZE
	.align		4
.L_3:
        /*0018*/ 	.byte	0x04, 0x12
        /*001a*/ 	.short	(.L_5 - .L_4)
	.align		4
.L_4:
        /*001c*/ 	.word	index@(_Z12batch_kerneliPiS_S_S_S_S_S_S_S_S_iPjS0_)
        /*0020*/ 	.word	0x00000000
.L_5:


//--------------------- .nv.compat                --------------------------
	.section	.nv.compat,"",@"SHT_CUDA_COMPAT_INFO"
	.align	4
        /*0000*/ 	.byte	0x02, 0x09, 0x00, 0x00, 0x02, 0x02, 0x01, 0x00, 0x02, 0x05, 0x05, 0x00, 0x03, 0x07, 0x01, 0x01
        /*0010*/ 	.byte	0x02, 0x03, 0x00, 0x00, 0x02, 0x06, 0x01, 0x00, 0x04, 0x0b, 0x08, 0x00, 0x09, 0x00, 0x00, 0x00
        /*0020*/ 	.byte	0x00, 0x00, 0x00, 0x00


//--------------------- .nv.info._Z12batch_kerneliPiS_S_S_S_S_S_S_S_S_iPjS0_ --------------------------
	.section	.nv.info._Z12batch_kerneliPiS_S_S_S_S_S_S_S_S_iPjS0_,"",@"SHT_CUDA_INFO"
	.sectionflags	@""
	.align	4


	//----- nvinfo : EIATTR_CUDA_API_VERSION
	.align		4
        /*0000*/ 	.byte	0x04, 0x37
        /*0002*/ 	.short	(.L_7 - .L_6)
.L_6:
        /*0004*/ 	.word	0x00000082


	//----- nvinfo : EIATTR_KPARAM_INFO
	.align		4
.L_7:
        /*0008*/ 	.byte	0x04, 0x17
        /*000a*/ 	.short	(.L_9 - .L_8)
.L_8:
        /*000c*/ 	.word	0x00000000
        /*0010*/ 	.short	0x000d
        /*0012*/ 	.short	0x0068
        /*0014*/ 	.byte	0x00, 0xf5, 0x21, 0x00


	//----- nvinfo : EIATTR_KPARAM_INFO
	.align		4
.L_9:
        /*0018*/ 	.byte	0x04, 0x17
        /*001a*/ 	.short	(.L_11 - .L_10)
.L_10:
        /*001c*/ 	.word	0x00000000
        /*0020*/ 	.short	0x000c
        /*0022*/ 	.short	0x0060
        /*0024*/ 	.byte	0x00, 0xf5, 0x21, 0x00


	//----- nvinfo : EIATTR_KPARAM_INFO
	.align		4
.L_11:
        /*0028*/ 	.byte	0x04, 0x17
        /*002a*/ 	.short	(.L_13 - .L_12)
.L_12:
        /*002c*/ 	.word	0x00000000
        /*0030*/ 	.short	0x000b
        /*0032*/ 	.short	0x0058
        /*0034*/ 	.byte	0x00, 0xf0, 0x11, 0x00


	//----- nvinfo : EIATTR_KPARAM_INFO
	.align		4
.L_13:
        /*0038*/ 	.byte	0x04, 0x17
        /*003a*/ 	.short	(.L_15 - .L_14)
.L_14:
        /*003c*/ 	.word	0x00000000
        /*0040*/ 	.short	0x000a
        /*0042*/ 	.short	0x0050
        /*0044*/ 	.byte	0x00, 0xf5, 0x21, 0x00


	//----- nvinfo : EIATTR_KPARAM_INFO
	.align		4
.L_15:
        /*0048*/ 	.byte	0x04, 0x17
        /*004a*/ 	.short	(.L_17 - .L_16)
.L_16:
        /*004c*/ 	.word	0x00000000
        /*0050*/ 	.short	0x0009
        /*0052*/ 	.short	0x0048
        /*0054*/ 	.byte	0x00, 0xf5, 0x21, 0x00


	//----- nvinfo : EIATTR_KPARAM_INFO
	.align		4
.L_17:
        /*0058*/ 	.byte	0x04, 0x17
        /*005a*/ 	.short	(.L_19 - .L_18)
.L_18:
        /*005c*/ 	.word	0x00000000
        /*0060*/ 	.short	0x0008
        /*0062*/ 	.short	0x0040
        /*0064*/ 	.byte	0x00, 0xf5, 0x21, 0x00


	//----- nvinfo : EIATTR_KPARAM_INFO
	.align		4
.L_19:
        /*0068*/ 	.byte	0x04, 0x17
        /*006a*/ 	.short	(.L_21 - .L_20)
.L_20:
        /*006c*/ 	.word	0x00000000
        /*0070*/ 	.short	0x0007
        /*0072*/ 	.short	0x0038
        /*0074*/ 	.byte	0x00, 0xf5, 0x21, 0x00


	//----- nvinfo : EIATTR_KPARAM_INFO
	.align		4
.L_21:
        /*0078*/ 	.byte	0x04, 0x17
        /*007a*/ 	.short	(.L_23 - .L_22)
.L_22:
        /*007c*/ 	.word	0x00000000
        /*0080*/ 	.short	0x0006
        /*0082*/ 	.short	0x0030
        /*0084*/ 	.byte	0x00, 0xf5, 0x21, 0x00


	//----- nvinfo : EIATTR_KPARAM_INFO
	.align		4
.L_23:
        /*0088*/ 	.byte	0x04, 0x17
        /*008a*/ 	.short	(.L_25 - .L_24)
.L_24:
        /*008c*/ 	.word	0x00000000
        /*0090*/ 	.short	0x0005
        /*0092*/ 	.short	0x0028
        /*0094*/ 	.byte	0x00, 0xf5, 0x21, 0x00


	//----- nvinfo : EIATTR_KPARAM_INFO
	.align		4
.L_25:
        /*0098*/ 	.byte	0x04, 0x17
        /*009a*/ 	.short	(.L_27 - .L_26)
.L_26:
        /*009c*/ 	.word	0x00000000
        /*00a0*/ 	.short	0x0004
        /*00a2*/ 	.short	0x0020
        /*00a4*/ 	.byte	0x00, 0xf5, 0x21, 0x00


	//----- nvinfo : EIATTR_KPARAM_INFO
	.align		4
.L_27:
        /*00a8*/ 	.byte	0x04, 0x17
        /*00aa*/ 	.short	(.L_29 - .L_28)
.L_28:
        /*00ac*/ 	.word	0x00000000
        /*00b0*/ 	.short	0x0003
        /*00b2*/ 	.short	0x0018
        /*00b4*/ 	.byte	0x00, 0xf5, 0x21, 0x00


	//----- nvinfo : EIATTR_KPARAM_INFO
	.align		4
.L_29:
        /*00b8*/ 	.byte	0x04, 0x17
        /*00ba*/ 	.short	(.L_31 - .L_30)
.L_30:
        /*00bc*/ 	.word	0x00000000
        /*00c0*/ 	.short	0x0002
        /*00c2*/ 	.short	0x0010
        /*00c4*/ 	.byte	0x00, 0xf5, 0x21, 0x00


	//----- nvinfo : EIATTR_KPARAM_INFO
	.align		4
.L_31:
        /*00c8*/ 	.byte	0x04, 0x17
        /*00ca*/ 	.short	(.L_33 - .L_32)
.L_32:
        /*00cc*/ 	.word	0x00000000
        /*00d0*/ 	.short	0x0001
        /*00d2*/ 	.short	0x0008
        /*00d4*/ 	.byte	0x00, 0xf5, 0x21, 0x00


	//----- nvinfo : EIATTR_KPARAM_INFO
	.align		4
.L_33:
        /*00d8*/ 	.byte	0x04, 0x17
        /*00da*/ 	.short	(.L_35 - .L_34)
.L_34:
        /*00dc*/ 	.word	0x00000000
        /*00e0*/ 	.short	0x0000
        /*00e2*/ 	.short	0x0000
        /*00e4*/ 	.byte	0x00, 0xf0, 0x11, 0x00


	//----- nvinfo : EIATTR_SPARSE_MMA_MASK
	.align		4
.L_35:
        /*00e8*/ 	.byte	0x03, 0x50
        /*00ea*/ 	.short	0x0000


	//----- nvinfo : EIATTR_MAXREG_COUNT
	.align		4
        /*00ec*/ 	.byte	0x03, 0x1b
        /*00ee*/ 	.short	0x00ff


	//----- nvinfo : EIATTR_MERCURY_ISA_VERSION
	.align		4
        /*00f0*/ 	.byte	0x03, 0x5f
        /*00f2*/ 	.short	0x0101


	//----- nvinfo : EIATTR_INT_WARP_WIDE_INSTR_OFFSETS
	.align		4
        /*00f4*/ 	.byte	0x04, 0x31
        /*00f6*/ 	.short	(.L_37 - .L_36)


	//   ....[0]....
.L_36:
        /*00f8*/ 	.word	0x00001090


	//   ....[1]....
        /*00fc*/ 	.word	0x00001100


	//----- nvinfo : EIATTR_VRC_CTA_INIT_COUNT
	.align		4
.L_37:
        /*0100*/ 	.byte	0x02, 0x4a
	.zero		1
	.zero		1


	//----- nvinfo : EIATTR_EXIT_INSTR_OFFSETS
	.align		4
        /*0104*/ 	.byte	0x04, 0x1c
        /*0106*/ 	.short	(.L_39 - .L_38)


	//   ....[0]....
.L_38:
        /*0108*/ 	.word	0x000006d0


	//   ....[1]....
        /*010c*/ 	.word	0x00001220


	//----- nvinfo : EIATTR_CRS_STACK_SIZE
	.align		4
.L_39:
        /*0110*/ 	.byte	0x04, 0x1e
        /*0112*/ 	.short	(.L_41 - .L_40)
.L_40:
        /*0114*/ 	.word	0x00000000


	//----- nvinfo : EIATTR_CBANK_PARAM_SIZE
	.align		4
.L_41:
        /*0118*/ 	.byte	0x03, 0x19
        /*011a*/ 	.short	0x0070


	//----- nvinfo : EIATTR_PARAM_CBANK
	.align		4
        /*011c*/ 	.byte	0x04, 0x0a
        /*011e*/ 	.short	(.L_43 - .L_42)
	.align		4
.L_42:
        /*0120*/ 	.word	index@(.nv.constant0._Z12batch_kerneliPiS_S_S_S_S_S_S_S_S_iPjS0_)
        /*0124*/ 	.short	0x0380
        /*0126*/ 	.short	0x0070


	//----- nvinfo : EIATTR_SW_WAR
	.align		4
.L_43:
        /*0128*/ 	.byte	0x04, 0x36
        /*012a*/ 	.short	(.L_45 - .L_44)
.L_44:
        /*012c*/ 	.word	0x00000008
.L_45:


//--------------------- .nv.callgraph             --------------------------
	.section	.nv.callgraph,"",@"SHT_CUDA_CALLGRAPH"
	.align	4
	.sectionentsize	8
	.align		4
        /*0000*/ 	.word	0x00000000
	.align		4
        /*0004*/ 	.word	0xffffffff
	.align		4
        /*0008*/ 	.word	0x00000000
	.align		4
        /*000c*/ 	.word	0xfffffffe
	.align		4
        /*0010*/ 	.word	0x00000000
	.align		4
        /*0014*/ 	.word	0xfffffffd
	.align		4
        /*0018*/ 	.word	0x00000000
	.align		4
        /*001c*/ 	.word	0xfffffffc


//--------------------- .text._Z12batch_kerneliPiS_S_S_S_S_S_S_S_S_iPjS0_ --------------------------
	.section	.text._Z12batch_kerneliPiS_S_S_S_S_S_S_S_S_iPjS0_,"ax",@progbits
	.align	128
        .global         _Z12batch_kerneliPiS_S_S_S_S_S_S_S_S_iPjS0_
        .type           _Z12batch_kerneliPiS_S_S_S_S_S_S_S_S_iPjS0_,@function
        .size           _Z12batch_kerneliPiS_S_S_S_S_S_S_S_S_iPjS0_,(.L_x_29 - _Z12batch_kerneliPiS_S_S_S_S_S_S_S_S_iPjS0_)
        .other          _Z12batch_kerneliPiS_S_S_S_S_S_S_S_S_iPjS0_,@"STO_CUDA_ENTRY STV_DEFAULT"
_Z12batch_kerneliPiS_S_S_S_S_S_S_S_S_iPjS0_:
.text._Z12batch_kerneliPiS_S_S_S_S_S_S_S_S_iPjS0_:
[----:B------:R-:W-:Y:S01]  /*0000*/  LDC R1, c[0x0][0x37c] ;  /* 0x0000df00ff017b82 */ /* 0x000fe20000000800 */
[----:B------:R-:W0:Y:S01]  /*0010*/  S2R R3, SR_TID.X ;  /* 0x0000000000037919 */ /* 0x000e220000002100 */
[----:B------:R-:W1:Y:S06]  /*0020*/  LDCU UR4, c[0x0][0x380] ;  /* 0x00007000ff0477ac */ /* 0x000e6c0008000800 */
[----:B------:R-:W0:Y:S01]  /*0030*/  S2UR UR5, SR_CTAID.X ;  /* 0x00000000000579c3 */ /* 0x000e220000002500 */
[----:B------:R-:W-:Y:S01]  /*0040*/  IMAD.MOV.U32 R0, RZ, RZ, RZ ;  /* 0x000000ffff007224 */ /* 0x000fe200078e00ff */
[----:B------:R-:W2:Y:S06]  /*0050*/  LDCU.64 UR6, c[0x0][0x358] ;  /* 0x00006b00ff0677ac */ /* 0x000eac0008000a00 */
[----:B------:R-:W0:Y:S01]  /*0060*/  LDC R14, c[0x0][0x360] ;  /* 0x0000d800ff0e7b82 */ /* 0x000e220000000800 */
[----:B-1----:R-:W-:Y:S01]  /*0070*/  UISETP.GE.AND UP0, UPT, UR4, 0x1, UPT ;  /* 0x000000010400788c */ /* 0x002fe2000bf06270 */
[----:B0-----:R-:W-:-:S08]  /*0080*/  IMAD R14, R14, UR5, R3 ;  /* 0x000000050e0e7c24 */ /* 0x001fd0000f8e0203 */
[----:B--2---:R-:W-:Y:S05]  /*0090*/  BRA.U !UP0, `(.L_x_0) ;  /* 0x0000000508807547 */ /* 0x004fea000b800000 */
[----:B------:R-:W-:Y:S01]  /*00a0*/  UISETP.GE.U32.AND UP0, UPT, UR4, 0x4, UPT ;  /* 0x000000040400788c */ /* 0x000fe2000bf06070 */
[----:B------:R-:W-:Y:S02]  /*00b0*/  HFMA2 R0, -RZ, RZ, 0, 0 ;  /* 0x00000000ff007431 */ /* 0x000fe400000001ff */
[----:B------:R-:W-:Y:S01]  /*00c0*/  IMAD.MOV.U32 R4, RZ, RZ, RZ ;  /* 0x000000ffff047224 */ /* 0x000fe200078e00ff */
[----:B------:R-:W-:-:S05]  /*00d0*/  ULOP3.LUT UR5, UR4, 0x3, URZ, 0xc0, !UPT ;  /* 0x0000000304057892 */ /* 0x000fca000f8ec0ff */
[----:B------:R-:W-:Y:S07]  /*00e0*/  BRA.U !UP0, `(.L_x_1) ;  /* 0x0000000508107547 */ /* 0x000fee000b800000 */
[----:B------:R-:W0:Y:S01]  /*00f0*/  LDC.64 R2, c[0x0][0x3d0] ;  /* 0x0000f400ff027b82 */ /* 0x000e220000000a00 */
[----:B------:R-:W-:Y:S01]  /*0100*/  ULOP3.LUT UR4, UR4, 0x7ffffffc, URZ, 0xc0, !UPT ;  /* 0x7ffffffc04047892 */ /* 0x000fe2000f8ec0ff */
[----:B------:R-:W-:Y:S02]  /*0110*/  IMAD.MOV.U32 R5, RZ, RZ, RZ ;  /* 0x000000ffff057224 */ /* 0x000fe400078e00ff */
[----:B------:R-:W-:-:S03]  /*0120*/  IMAD.MOV.U32 R0, RZ, RZ, RZ ;  /* 0x000000ffff007224 */ /* 0x000fc600078e00ff */
[----:B------:R-:W-:-:S07]  /*0130*/  MOV R4, UR4 ;  /* 0x0000000400047c02 */ /* 0x000fce0008000f00 */
.L_x_10:
[----:B0123--:R-:W-:-:S05]  /*0140*/  IMAD.WIDE.U32 R8, R5, 0x4, R2 ;  /* 0x0000000405087825 */ /* 0x00ffca00078e0002 */
[----:B------:R-:W2:Y:S04]  /*0150*/  LDG.E R7, desc[UR6][R8.64] ;  /* 0x0000000608077981 */ /* 0x000ea8000c1e1900 */
[----:B------:R-:W3:Y:S04]  /*0160*/  LDG.E R11, desc[UR6][R8.64+0x4] ;  /* 0x00000406080b7981 */ /* 0x000ee8000c1e1900 */
[----:B------:R-:W4:Y:S04]  /*0170*/  LDG.E R13, desc[UR6][R8.64+0x8] ;  /* 0x00000806080d7981 */ /* 0x000f28000c1e1900 */
[----:B------:R-:W5:Y:S01]  /*0180*/  LDG.E R15, desc[UR6][R8.64+0xc] ;  /* 0x00000c06080f7981 */ /* 0x000f62000c1e1900 */
[----:B------:R-:W-:Y:S01]  /*0190*/  BSSY.RECONVERGENT B0, `(.L_x_2) ;  /* 0x000000f000007945 */ /* 0x000fe20003800200 */
[----:B--2---:R-:W-:-:S02]  /*01a0*/  ISETP.NE.AND P3, PT, R7, R14, PT ;  /* 0x0000000e0700720c */ /* 0x004fc40003f65270 */
[-C--:B---3--:R-:W-:Y:S02]  /*01b0*/  ISETP.NE.AND P0, PT, R11, R14.reuse, PT ;  /* 0x0000000e0b00720c */ /* 0x088fe40003f05270 */
[-C--:B----4-:R-:W-:Y:S02]  /*01c0*/  ISETP.NE.AND P1, PT, R13, R14.reuse, PT ;  /* 0x0000000e0d00720c */ /* 0x090fe40003f25270 */
[----:B-----5:R-:W-:-:S07]  /*01d0*/  ISETP.NE.AND P2, PT, R15, R14, PT ;  /* 0x0000000e0f00720c */ /* 0x020fce0003f45270 */
[----:B------:R-:W-:Y:S06]  /*01e0*/  @P3 BRA `(.L_x_3) ;  /* 0x0000000000243947 */ /* 0x000fec0003800000 */
[C---:B------:R-:W-:Y:S02]  /*01f0*/  ISETP.NE.AND P3, PT, R0.reuse, RZ, PT ;  /* 0x000000ff0000720c */ /* 0x040fe40003f65270 */
[----:B------:R-:W-:-:S11]  /*0200*/  IADD3 R0, PT, PT, R0, 0x1, RZ ;  /* 0x0000000100007810 */ /* 0x000fd60007ffe0ff */
[----:B------:R-:W0:Y:S01]  /*0210*/  @P3 S2R R8, SR_CgaCtaId ;  /* 0x0000000000083919 */ /* 0x000e220000008800 */
[----:B------:R-:W-:-:S04]  /*0220*/  @P3 MOV R7, 0x400 ;  /* 0x0000040000073802 */ /* 0x000fc80000000f00 */
[----:B0-----:R-:W-:-:S05]  /*0230*/  @P3 LEA R7, R8, R7, 0x18 ;  /* 0x0000000708073211 */ /* 0x001fca00078ec0ff */
[----:B------:R-:W-:Y:S01]  /*0240*/  @P3 IMAD R8, R6, 0x4, R7 ;  /* 0x0000000406083824 */ /* 0x000fe200078e0207 */
[----:B------:R-:W-:Y:S01]  /*0250*/  MOV R6, R14 ;  /* 0x0000000e00067202 */ /* 0x000fe20000000f00 */
[----:B------:R-:W-:-:S03]  /*0260*/  @P3 IMAD.MOV.U32 R6, RZ, RZ, R5 ;  /* 0x000000ffff063224 */ /* 0x000fc600078e0005 */
[----:B------:R0:W-:Y:S04]  /*0270*/  @P3 STS [R8], R5 ;  /* 0x0000000508003388 */ /* 0x0001e80000000800 */
.L_x_3:
[----:B------:R-:W-:Y:S05]  /*0280*/  BSYNC.RECONVERGENT B0 ;  /* 0x0000000000007941 */ /* 0x000fea0003800200 */
.L_x_2:
[----:B------:R-:W-:Y:S04]  /*0290*/  BSSY.RECONVERGENT B0, `(.L_x_4) ;  /* 0x000000c000007945 */ /* 0x000fe80003800200 */
[----:B------:R-:W-:Y:S05]  /*02a0*/  @P0 BRA `(.L_x_5) ;  /* 0x0000000000280947 */ /* 0x000fea0003800000 */
[C---:B------:R-:W-:Y:S01]  /*02b0*/  ISETP.NE.AND P0, PT, R0.reuse, RZ, PT ;  /* 0x000000ff0000720c */ /* 0x040fe20003f05270 */
[----:B------:R-:W-:-:S12]  /*02c0*/  VIADD R0, R0, 0x1 ;  /* 0x0000000100007836 */ /* 0x000fd80000000000 */
[----:B0-----:R-:W0:Y:S01]  /*02d0*/  @P0 S2R R8, SR_CgaCtaId ;  /* 0x0000000000080919 */ /* 0x001e220000008800 */
[----:B------:R-:W-:-:S04]  /*02e0*/  @P0 MOV R7, 0x400 ;  /* 0x0000040000070802 */ /* 0x000fc80000000f00 */
[----:B0-----:R-:W-:Y:S01]  /*02f0*/  @P0 LEA R9, R8, R7, 0x18 ;  /* 0x0000000708090211 */ /* 0x001fe200078ec0ff */
[----:B------:R-:W-:-:S03]  /*0300*/  VIADD R7, R5, 0x1 ;  /* 0x0000000105077836 */ /* 0x000fc60000000000 */
[----:B------:R-:W-:Y:S01]  /*0310*/  @P0 LEA R8, R6, R9, 0x2 ;  /* 0x0000000906080211 */ /* 0x000fe200078e10ff */
[----:B------:R-:W-:Y:S01]  /*0320*/  IMAD.MOV.U32 R6, RZ, RZ, R14 ;  /* 0x000000ffff067224 */ /* 0x000fe200078e000e */
[----:B------:R-:W-:-:S03]  /*0330*/  @P0 MOV R6, R7 ;  /* 0x0000000700060202 */ /* 0x000fc60000000f00 */
[----:B------:R1:W-:Y:S04]  /*0340*/  @P0 STS [R8], R7 ;  /* 0x0000000708000388 */ /* 0x0003e80000000800 */
.L_x_5:
[----:B------:R-:W-:Y:S05]  /*0350*/  BSYNC.RECONVERGENT B0 ;  /* 0x0000000000007941 */ /* 0x000fea0003800200 */
.L_x_4:
[----:B------:R-:W-:Y:S04]  /*0360*/  BSSY.RECONVERGENT B0, `(.L_x_6) ;  /* 0x000000c000007945 */ /* 0x000fe80003800200 */
[----:B------:R-:W-:Y:S05]  /*0370*/  @P1 BRA `(.L_x_7) ;  /* 0x0000000000281947 */ /* 0x000fea0003800000 */
[C---:B------:R-:W-:Y:S02]  /*0380*/  ISETP.NE.AND P0, PT, R0.reuse, RZ, PT ;  /* 0x000000ff0000720c */ /* 0x040fe40003f05270 */
[----:B------:R-:W-:-:S11]  /*0390*/  IADD3 R0, PT, PT, R0, 0x1, RZ ;  /* 0x0000000100007810 */ /* 0x000fd60007ffe0ff */
[----:B01----:R-:W0:Y:S01]  /*03a0*/  @P0 S2R R8, SR_CgaCtaId ;  /* 0x0000000000080919 */ /* 0x003e220000008800 */
[----:B------:R-:W-:-:S04]  /*03b0*/  @P0 MOV R7, 0x400 ;  /* 0x0000040000070802 */ /* 0x000fc80000000f00 */
[----:B0-----:R-:W-:Y:S02]  /*03c0*/  @P0 LEA R9, R8, R7, 0x18 ;  /* 0x0000000708090211 */ /* 0x001fe400078ec0ff */
[----:B------:R-:W-:-:S03]  /*03d0*/  IADD3 R7, PT, PT, R5, 0x2, RZ ;  /* 0x0000000205077810 */ /* 0x000fc60007ffe0ff */
[----:B------:R-:W-:Y:S01]  /*03e0*/  @P0 IMAD R8, R6, 0x4, R9 ;  /* 0x0000000406080824 */ /* 0x000fe200078e0209 */
[----:B------:R-:W-:Y:S01]  /*03f0*/  MOV R6, R14 ;  /* 0x0000000e00067202 */ /* 0x000fe20000000f00 */
[----:B------:R-:W-:-:S03]  /*0400*/  @P0 IMAD.MOV.U32 R6, RZ, RZ, R7 ;  /* 0x000000ffff060224 */ /* 0x000fc600078e0007 */
[----:B------:R2:W-:Y:S04]  /*0410*/  @P0 STS [R8], R7 ;  /* 0x0000000708000388 */ /* 0x0005e80000000800 */
.L_x_7:
[----:B------:R-:W-:Y:S05]  /*0420*/  BSYNC.RECONVERGENT B0 ;  /* 0x0000000000007941 */ /* 0x000fea0003800200 */
.L_x_6:
[----:B------:R-:W-:Y:S04]  /*0430*/  BSSY.RECONVERGENT B0, `(.L_x_8) ;  /* 0x000000c000007945 */ /* 0x000fe80003800200 */
[----:B------:R-:W-:Y:S05]  /*0440*/  @P2 BRA `(.L_x_9) ;  /* 0x0000000000282947 */ /* 0x000fea0003800000 */
[C---:B------:R-:W-:Y:S01]  /*0450*/  ISETP.NE.AND P0, PT, R0.reuse, RZ, PT ;  /* 0x000000ff0000720c */ /* 0x040fe20003f05270 */
[----:B------:R-:W-:-:S12]  /*0460*/  VIADD R0, R0, 0x1 ;  /* 0x0000000100007836 */ /* 0x000fd80000000000 */
[----:B012---:R-:W0:Y:S01]  /*0470*/  @P0 S2R R8, SR_CgaCtaId ;  /* 0x0000000000080919 */ /* 0x007e220000008800 */
[----:B------:R-:W-:-:S04]  /*0480*/  @P0 MOV R7, 0x400 ;  /* 0x0000040000070802 */ /* 0x000fc80000000f00 */
[----:B0-----:R-:W-:Y:S01]  /*0490*/  @P0 LEA R9, R8, R7, 0x18 ;  /* 0x0000000708090211 */ /* 0x001fe200078ec0ff */
[----:B------:R-:W-:-:S03]  /*04a0*/  VIADD R7, R5, 0x3 ;  /* 0x0000000305077836 */ /* 0x000fc60000000000 */
[----:B------:R-:W-:Y:S01]  /*04b0*/  @P0 LEA R8, R6, R9, 0x2 ;  /* 0x0000000906080211 */ /* 0x000fe200078e10ff */
[----:B------:R-:W-:Y:S01]  /*04c0*/  IMAD.MOV.U32 R6, RZ, RZ, R14 ;  /* 0x000000ffff067224 */ /* 0x000fe200078e000e */
[----:B------:R-:W-:-:S03]  /*04d0*/  @P0 MOV R6, R7 ;  /* 0x0000000700060202 */ /* 0x000fc60000000f00 */
[----:B------:R3:W-:Y:S04]  /*04e0*/  @P0 STS [R8], R7 ;  /* 0x0000000708000388 */ /* 0x0007e80000000800 */
.L_x_9:
[----:B------:R-:W-:Y:S05]  /*04f0*/  BSYNC.RECONVERGENT B0 ;  /* 0x0000000000007941 */ /* 0x000fea0003800200 */
.L_x_8:
[----:B0-----:R-:W-:-:S04]  /*0500*/  IADD3 R5, PT, PT, R5, 0x4, RZ ;  /* 0x0000000405057810 */ /* 0x001fc80007ffe0ff */
[----:B------:R-:W-:-:S13]  /*0510*/  ISETP.NE.AND P0, PT, R5, R4, PT ;  /* 0x000000040500720c */ /* 0x000fda0003f05270 */
[----:B------:R-:W-:Y:S05]  /*0520*/  @P0 BRA `(.L_x_10) ;  /* 0xfffffffc00040947 */ /* 0x000fea000383ffff */
.L_x_1:
[----:B------:R-:W-:-:S09]  /*0530*/  UISETP.NE.AND UP0, UPT, UR5, URZ, UPT ;  /* 0x000000ff0500728c */ /* 0x000fd2000bf05270 */
[----:B------:R-:W-:Y:S05]  /*0540*/  BRA.U !UP0, `(.L_x_0) ;  /* 0x0000000108547547 */ /* 0x000fea000b800000 */
[----:B-123--:R-:W0:Y:S01]  /*0550*/  LDC.64 R8, c[0x0][0x3d0] ;  /* 0x0000f400ff087b82 */ /* 0x00ee220000000a00 */
[----:B------:R-:W-:-:S05]  /*0560*/  UMOV UR4, URZ ;  /* 0x000000ff00047c82 */ /* 0x000fca0008000000 */
.L_x_13:
[----:B0-----:R-:W-:-:S06]  /*0570*/  IMAD.WIDE.U32 R2, R4, 0x4, R8 ;  /* 0x0000000404027825 */ /* 0x001fcc00078e0008 */
[----:B------:R-:W2:Y:S01]  /*0580*/  LDG.E R3, desc[UR6][R2.64] ;  /* 0x0000000602037981 */ /* 0x000ea2000c1e1900 */
[----:B------:R-:W-:Y:S01]  /*0590*/  UIADD3 UR4, UPT, UPT, UR4, 0x1, URZ ;  /* 0x0000000104047890 */ /* 0x000fe2000fffe0ff */
[----:B------:R-:W-:Y:S03]  /*05a0*/  BSSY.RECONVERGENT B0, `(.L_x_11) ;  /* 0x000000d000007945 */ /* 0x000fe60003800200 */
[----:B------:R-:W-:Y:S01]  /*05b0*/  UISETP.NE.AND UP0, UPT, UR4, UR5, UPT ;  /* 0x000000050400728c */ /* 0x000fe2000bf05270 */
[----:B--2---:R-:W-:-:S13]  /*05c0*/  ISETP.NE.AND P0, PT, R3, R14, PT ;  /* 0x0000000e0300720c */ /* 0x004fda0003f05270 */
[----:B------:R-:W-:Y:S05]  /*05d0*/  @P0 BRA `(.L_x_12) ;  /* 0x0000000000240947 */ /* 0x000fea0003800000 */
        /* <DEDUP_REMOVED lines=9> */
.L_x_12:
[----:B------:R-:W-:Y:S05]  /*0670*/  BSYNC.RECONVERGENT B0 ;  /* 0x0000000000007941 */ /* 0x000fea0003800200 */
.L_x_11:
[----:B0-----:R-:W-:Y:S01]  /*0680*/  VIADD R4, R4, 0x1 ;  /* 0x0000000104047836 */ /* 0x001fe20000000000 */
[----:B------:R-:W-:Y:S06]  /*0690*/  BRA.U UP0, `(.L_x_13) ;  /* 0xfffffffd00b47547 */ /* 0x000fec000b83ffff */
.L_x_0:
[----:B------:R-:W0:Y:S01]  /*06a0*/  LDCU UR8, c[0x0][0x3d8] ;  /* 0x00007b00ff0877ac */ /* 0x000e220008000800 */
[----:B------:R-:W-:-:S04]  /*06b0*/  ISETP.GE.AND P0, PT, R0, 0x1, PT ;  /* 0x000000010000780c */ /* 0x000fc80003f06270 */
[----:B0-----:R-:W-:-:S13]  /*06c0*/  ISETP.GT.U32.OR P0, PT, R14, UR8, !P0 ;  /* 0x000000080e007c0c */ /* 0x001fda000c704470 */
[----:B------:R-:W-:Y:S05]  /*06d0*/  @P0 EXIT ;  /* 0x000000000000094d */ /* 0x000fea0003800000 */
[----:B------:R-:W-:Y:S02]  /*06e0*/  HFMA2 R19, -RZ, RZ, 0, 0 ;  /* 0x00000000ff137431 */ /* 0x000fe400000001ff */
[----:B------:R-:W-:-:S07]  /*06f0*/  IMAD.MOV.U32 R21, RZ, RZ, R14 ;  /* 0x000000ffff157224 */ /* 0x000fce00078e000e */
.L_x_27:
[----:B01----:R-:W0:Y:S02]  /*0700*/  LDC.64 R2, c[0x0][0x3d0] ;  /* 0x0000f400ff027b82 */ /* 0x003e240000000a00 */
[----:B0---4-:R-:W-:-:S06]  /*0710*/  IMAD.WIDE R2, R21, 0x4, R2 ;  /* 0x0000000415027825 */ /* 0x011fcc00078e0202 */
[----:B------:R-:W4:Y:S01]  /*0720*/  LDG.E R3, desc[UR6][R2.64] ;  /* 0x0000000602037981 */ /* 0x000f22000c1e1900 */
[----:B------:R-:W-:Y:S01]  /*0730*/  IADD3 R19, PT, PT, R19, 0x1, RZ ;  /* 0x0000000113137810 */ /* 0x000fe20007ffe0ff */
[----:B------:R-:W-:Y:S03]  /*0740*/  BSSY.RECONVERGENT B2, `(.L_x_14) ;  /* 0x00000ac000027945 */ /* 0x000fe60003800200 */
[----:B------:R-:W-:Y:S02]  /*0750*/  ISETP.NE.AND P0, PT, R19, R0, PT ;  /* 0x000000001300720c */ /* 0x000fe40003f05270 */
[----:B----4-:R-:W-:-:S13]  /*0760*/  ISETP.NE.AND P1, PT, R3, R14, PT ;  /* 0x0000000e0300720c */ /* 0x010fda0003f25270 */
[----:B------:R-:W-:Y:S05]  /*0770*/  @P1 BRA `(.L_x_15) ;  /* 0x0000000800a01947 */ /* 0x000fea0003800000 */
[----:B------:R-:W0:Y:S08]  /*0780*/  LDC.64 R12, c[0x0][0x3a0] ;  /* 0x0000e800ff0c7b82 */ /* 0x000e300000000a00 */
[----:B------:R-:W4:Y:S08]  /*0790*/  LDC.64 R22, c[0x0][0x3b8] ;  /* 0x0000ee00ff167b82 */ /* 0x000f300000000a00 */
[----:B------:R-:W5:Y:S01]  /*07a0*/  LDC.64 R2, c[0x0][0x3c0] ;  /* 0x0000f000ff027b82 */ /* 0x000f620000000a00 */
[----:B0-----:R-:W-:-:S07]  /*07b0*/  IMAD.WIDE R12, R21, 0x4, R12 ;  /* 0x00000004150c7825 */ /* 0x001fce00078e020c */
[----:B------:R-:W0:Y:S01]  /*07c0*/  LDC.64 R4, c[0x0][0x388] ;  /* 0x0000e200ff047b82 */ /* 0x000e220000000a00 */
[----:B------:R-:W4:Y:S07]  /*07d0*/  LDG.E R12, desc[UR6][R12.64] ;  /* 0x000000060c0c7981 */ /* 0x000f2e000c1e1900 */
[----:B-123--:R-:W1:Y:S08]  /*07e0*/  LDC.64 R6, c[0x0][0x390] ;  /* 0x0000e400ff067b82 */ /* 0x00ee700000000a00 */
[----:B------:R-:W2:Y:S01]  /*07f0*/  LDC.64 R8, c[0x0][0x398] ;  /* 0x0000e600ff087b82 */ /* 0x000ea20000000a00 */
[----:B0-----:R-:W-:-:S07]  /*0800*/  IMAD.WIDE R4, R21, 0x4, R4 ;  /* 0x0000000415047825 */ /* 0x001fce00078e0204 */
[----:B------:R-:W0:Y:S01]  /*0810*/  LDC.64 R10, c[0x0][0x3a8] ;  /* 0x0000ea00ff0a7b82 */ /* 0x000e220000000a00 */
[----:B------:R-:W3:Y:S01]  /*0820*/  LDG.E R13, desc[UR6][R4.64] ;  /* 0x00000006040d7981 */ /* 0x000ee2000c1e1900 */
[----:B-1----:R-:W-:-:S05]  /*0830*/  IMAD.WIDE R6, R21, 0x4, R6 ;  /* 0x0000000415067825 */ /* 0x002fca00078e0206 */
[----:B------:R-:W3:Y:S01]  /*0840*/  LDG.E R16, desc[UR6][R6.64] ;  /* 0x0000000606107981 */ /* 0x000ee2000c1e1900 */
[----:B----4-:R-:W-:-:S04]  /*0850*/  IMAD.WIDE R22, R12, 0x4, R22 ;  /* 0x000000040c167825 */ /* 0x010fc800078e0216 */
[----:B-----5:R-:W-:Y:S02]  /*0860*/  IMAD.WIDE R2, R12, 0x4, R2 ;  /* 0x000000040c027825 */ /* 0x020fe400078e0202 */
[----:B------:R-:W4:Y:S04]  /*0870*/  LDG.E R23, desc[UR6][R22.64] ;  /* 0x0000000616177981 */ /* 0x000f28000c1e1900 */
[----:B------:R-:W4:Y:S01]  /*0880*/  LDG.E R18, desc[UR6][R2.64] ;  /* 0x0000000602127981 */ /* 0x000f22000c1e1900 */
[----:B------:R-:W-:Y:S04]  /*0890*/  BSSY.RECONVERGENT B1, `(.L_x_16) ;  /* 0x0000091000017945 */ /* 0x000fe80003800200 */
[----:B------:R-:W-:Y:S01]  /*08a0*/  BSSY.RELIABLE B0, `(.L_x_17) ;  /* 0x0000070000007945 */ /* 0x000fe20003800100 */
[----:B--2---:R-:W-:Y:S01]  /*08b0*/  IMAD.WIDE R8, R21, 0x4, R8 ;  /* 0x0000000415087825 */ /* 0x004fe200078e0208 */
[----:B----4-:R-:W-:-:S13]  /*08c0*/  ISETP.GT.AND P1, PT, R23, R18, PT ;  /* 0x000000121700720c */ /* 0x010fda0003f24270 */
[----:B---3--:R-:W-:Y:S01]  /*08d0*/  @P1 IMAD.MOV.U32 R17, RZ, RZ, R13 ;  /* 0x000000ffff111224 */ /* 0x008fe200078e000d */
[----:B------:R-:W-:Y:S01]  /*08e0*/  @!P1 IADD3 R17, PT, PT, R16, 0x1, RZ ;  /* 0x0000000110119810 */ /* 0x000fe20007ffe0ff */
[----:B------:R-:W-:-:S05]  /*08f0*/  @!P1 VIADD R16, R13, 0x1 ;  /* 0x000000010d109836 */ /* 0x000fca0000000000 */
[----:B------:R-:W-:Y:S02]  /*0900*/  ISETP.GE.AND P2, PT, R17, R16, PT ;  /* 0x000000101100720c */ /* 0x000fe40003f46270 */
[----:B------:R-:W-:Y:S01]  /*0910*/  @P1 MOV R15, 0x1 ;  /* 0x00000001000f1802 */ /* 0x000fe20000000f00 */
[----:B------:R-:W-:-:S10]  /*0920*/  @!P1 IMAD.MOV.U32 R15, RZ, RZ, -0x1 ;  /* 0xffffffffff0f9424 */ /* 0x000fd400078e00ff */
[----:B0-----:R-:W-:Y:S05]  /*0930*/  @P2 BRA `(.L_x_18) ;  /* 0x0000000400982947 */ /* 0x001fea0003800000 */
[----:B------:R-:W-:Y:S01]  /*0940*/  IMAD.WIDE R24, R21, 0x4, R10 ;  /* 0x0000000415187825 */ /* 0x000fe200078e020a */
[----:B------:R0:W5:Y:S01]  /*0950*/  LDG.E R22, desc[UR6][R8.64] ;  /* 0x0000000608167981 */ /* 0x000162000c1e1900 */
[----:B------:R-:W1:Y:S03]  /*0960*/  LDC.64 R10, c[0x0][0x3c8] ;  /* 0x0000f200ff0a7b82 */ /* 0x000e660000000a00 */
[----:B------:R-:W2:Y:S02]  /*0970*/  LDG.E R23, desc[UR6][R24.64] ;  /* 0x0000000618177981 */ /* 0x000ea4000c1e1900 */
[----:B--2---:R-:W-:-:S04]  /*0980*/  IMAD R23, R12, 0x19, R23 ;  /* 0x000000190c177824 */ /* 0x004fc800078e0217 */
[C---:B-1----:R-:W-:Y:S02]  /*0990*/  IMAD.WIDE R12, R23.reuse, 0x4, R10 ;  /* 0x00000004170c7825 */ /* 0x042fe400078e020a */
[----:B------:R-:W1:Y:S03]  /*09a0*/  LDC.64 R10, c[0x0][0x3b0] ;  /* 0x0000ec00ff0a7b82 */ /* 0x000e660000000a00 */
[----:B------:R0:W5:Y:S01]  /*09b0*/  LDG.E R26, desc[UR6][R12.64] ;  /* 0x000000060c1a7981 */ /* 0x000162000c1e1900 */
[----:B------:R-:W-:Y:S01]  /*09c0*/  BSSY.RELIABLE B3, `(.L_x_19) ;  /* 0x000000f000037945 */ /* 0x000fe20003800100 */
[----:B------:R-:W-:Y:S01]  /*09d0*/  MOV R27, R17 ;  /* 0x00000011001b7202 */ /* 0x000fe20000000f00 */
[----:B------:R-:W-:-:S07]  /*09e0*/  IMAD R20, R23, 0x32, RZ ;  /* 0x0000003217147824 */ /* 0x000fce00078e02ff */
.L_x_21:
[----:B0-----:R-:W-:-:S04]  /*09f0*/  IMAD.IADD R12, R27, 0x1, -R18 ;  /* 0x000000011b0c7824 */ /* 0x001fc800078e0a12 */
[----:B------:R-:W-:-:S04]  /*0a00*/  IMAD R13, R12, R15, R20 ;  /* 0x0000000f0c0d7224 */ /* 0x000fc800078e0214 */
[----:B-1----:R-:W-:-:S06]  /*0a10*/  IMAD.WIDE R12, R13, 0x4, R10 ;  /* 0x000000040d0c7825 */ /* 0x002fcc00078e020a */
[----:B------:R-:W2:Y:S02]  /*0a20*/  LDG.E R13, desc[UR6][R12.64] ;  /* 0x000000060c0d7981 */ /* 0x000ea4000c1e1900 */
[----:B--2--5:R-:W-:-:S04]  /*0a30*/  IADD3 R23, PT, PT, R22, R13, RZ ;  /* 0x0000000d16177210 */ /* 0x024fc80007ffe0ff */
[----:B------:R-:W-:-:S13]  /*0a40*/  ISETP.GT.AND P1, PT, R23, R26, PT ;  /* 0x0000001a1700720c */ /* 0x000fda0003f24270 */
[----:B------:R-:W-:Y:S05]  /*0a50*/  @P1 BREAK.RELIABLE B3 ;  /* 0x0000000000031942 */ /* 0x000fea0003800100 */
[----:B------:R-:W-:Y:S05]  /*0a60*/  @P1 BREAK.RELIABLE B0 ;  /* 0x0000000000001942 */ /* 0x000fea0003800100 */
[----:B------:R-:W-:Y:S05]  /*0a70*/  @P1 BRA `(.L_x_20) ;  /* 0x0000000400b01947 */ /* 0x000fea0003800000 */
[----:B------:R-:W-:-:S05]  /*0a80*/  VIADD R27, R27, 0x1 ;  /* 0x000000011b1b7836 */ /* 0x000fca0000000000 */
[----:B------:R-:W-:-:S13]  /*0a90*/  ISETP.NE.AND P1, PT, R27, R16, PT ;  /* 0x000000101b00720c */ /* 0x000fda0003f25270 */
[----:B------:R-:W-:Y:S05]  /*0aa0*/  @P1 BRA `(.L_x_21) ;  /* 0xfffffffc00d01947 */ /* 0x000fea000383ffff */
[----:B------:R-:W-:Y:S05]  /*0ab0*/  BSYNC.RELIABLE B3 ;  /* 0x0000000000037941 */ /* 0x000fea0003800100 */
.L_x_19:
[----:B------:R-:W-:Y:S01]  /*0ac0*/  IADD3 R24, PT, PT, R16, -R17, RZ ;  /* 0x8000001110187210 */ /* 0x000fe20007ffe0ff */
[----:B------:R-:W-:Y:S01]  /*0ad0*/  BSSY.RECONVERGENT B3, `(.L_x_22) ;  /* 0x0000021000037945 */ /* 0x000fe20003800200 */
[----:B------:R-:W-:Y:S02]  /*0ae0*/  IMAD.MOV.U32 R23, RZ, RZ, R17 ;  /* 0x000000ffff177224 */ /* 0x000fe400078e0011 */
[----:B------:R-:W-:-:S13]  /*0af0*/  LOP3.LUT P1, R24, R24, 0x3, RZ, 0xc0, !PT ;  /* 0x0000000318187812 */ /* 0x000fda000782c0ff */
[----:B------:R-:W-:Y:S05]  /*0b00*/  @!P1 BRA `(.L_x_23) ;  /* 0x0000000000749947 */ /* 0x000fea0003800000 */
[----:B------:R-:W-:-:S05]  /*0b10*/  IADD3 R18, PT, PT, -R18, R17, RZ ;  /* 0x0000001112127210 */ /* 0x000fca0007ffe1ff */
[----:B------:R-:W-:-:S04]  /*0b20*/  IMAD R13, R18, R15, R20 ;  /* 0x0000000f120d7224 */ /* 0x000fc800078e0214 */
[----:B------:R-:W-:-:S05]  /*0b30*/  IMAD.WIDE R12, R13, 0x4, R10 ;  /* 0x000000040d0c7825 */ /* 0x000fca00078e020a */
[----:B------:R-:W2:Y:S01]  /*0b40*/  LDG.E R23, desc[UR6][R12.64] ;  /* 0x000000060c177981 */ /* 0x000ea2000c1e1900 */
[----:B------:R-:W-:Y:S01]  /*0b50*/  ISETP.NE.AND P1, PT, R24, 0x1, PT ;  /* 0x000000011800780c */ /* 0x000fe20003f25270 */
[----:B--2---:R-:W-:Y:S01]  /*0b60*/  IMAD.IADD R25, R22, 0x1, R23 ;  /* 0x0000000116197824 */ /* 0x004fe200078e0217 */
[----:B------:R-:W-:-:S04]  /*0b70*/  IADD3 R23, PT, PT, R17, 0x1, RZ ;  /* 0x0000000111177810 */ /* 0x000fc80007ffe0ff */
[----:B------:R0:W-:Y:S07]  /*0b80*/  STG.E desc[UR6][R12.64], R25 ;  /* 0x000000190c007986 */ /* 0x0001ee000c101906 */
[----:B------:R-:W-:Y:S05]  /*0b90*/  @!P1 BRA `(.L_x_23) ;  /* 0x0000000000509947 */ /* 0x000fea0003800000 */
[----:B0-----:R-:W2:Y:S04]  /*0ba0*/  LDG.E R12, desc[UR6][R2.64] ;  /* 0x00000006020c7981 */ /* 0x001ea8000c1e1900 */
[----:B------:R-:W3:Y:S01]  /*0bb0*/  LDG.E R18, desc[UR6][R8.64] ;  /* 0x0000000608127981 */ /* 0x000ee2000c1e1900 */
[----:B--2---:R-:W-:-:S04]  /*0bc0*/  IMAD.IADD R12, R23, 0x1, -R12 ;  /* 0x00000001170c7824 */ /* 0x004fc800078e0a0c */
[----:B------:R-:W-:-:S04]  /*0bd0*/  IMAD R13, R12, R15, R20 ;  /* 0x0000000f0c0d7224 */ /* 0x000fc800078e0214 */
[----:B------:R-:W-:-:S05]  /*0be0*/  IMAD.WIDE R12, R13, 0x4, R10 ;  /* 0x000000040d0c7825 */ /* 0x000fca00078e020a */
[----:B------:R-:W3:Y:S01]  /*0bf0*/  LDG.E R23, desc[UR6][R12.64] ;  /* 0x000000060c177981 */ /* 0x000ee2000c1e1900 */
[----:B------:R-:W-:Y:S02]  /*0c00*/  ISETP.NE.AND P1, PT, R24, 0x2, PT ;  /* 0x000000021800780c */ /* 0x000fe40003f25270 */
[----:B---3--:R-:W-:-:S05]  /*0c10*/  IADD3 R25, PT, PT, R18, R23, RZ ;  /* 0x0000001712197210 */ /* 0x008fca0007ffe0ff */
[----:B------:R1:W-:Y:S01]  /*0c20*/  STG.E desc[UR6][R12.64], R25 ;  /* 0x000000190c007986 */ /* 0x0003e2000c101906 */
[----:B------:R-:W-:-:S05]  /*0c30*/  VIADD R23, R17, 0x2 ;  /* 0x0000000211177836 */ /* 0x000fca0000000000 */
[----:B------:R-:W-:Y:S05]  /*0c40*/  @!P1 BRA `(.L_x_23) ;  /* 0x0000000000249947 */ /* 0x000fea0003800000 */
[----:B-1----:R-:W2:Y:S04]  /*0c50*/  LDG.E R12, desc[UR6][R2.64] ;  /* 0x00000006020c7981 */ /* 0x002ea8000c1e1900 */
[----:B------:R-:W3:Y:S01]  /*0c60*/  LDG.E R18, desc[UR6][R8.64] ;  /* 0x0000000608127981 */ /* 0x000ee2000c1e1900 */
[----:B--2---:R-:W-:-:S05]  /*0c70*/  IADD3 R12, PT, PT, R23, -R12, RZ ;  /* 0x8000000c170c7210 */ /* 0x004fca0007ffe0ff */
[----:B------:R-:W-:-:S04]  /*0c80*/  IMAD R13, R12, R15, R20 ;  /* 0x0000000f0c0d7224 */ /* 0x000fc800078e0214 */
[----:B------:R-:W-:-:S05]  /*0c90*/  IMAD.WIDE R12, R13, 0x4, R10 ;  /* 0x000000040d0c7825 */ /* 0x000fca00078e020a */
[----:B------:R-:W3:Y:S02]  /*0ca0*/  LDG.E R23, desc[UR6][R12.64] ;  /* 0x000000060c177981 */ /* 0x000ee4000c1e1900 */
[----:B---3--:R-:W-:-:S05]  /*0cb0*/  IMAD.IADD R25, R18, 0x1, R23 ;  /* 0x0000000112197824 */ /* 0x008fca00078e0217 */
[----:B------:R2:W-:Y:S01]  /*0cc0*/  STG.E desc[UR6][R12.64], R25 ;  /* 0x000000190c007986 */ /* 0x0005e2000c101906 */
[----:B------:R-:W-:-:S07]  /*0cd0*/  IADD3 R23, PT, PT, R17, 0x3, RZ ;  /* 0x0000000311177810 */ /* 0x000fce0007ffe0ff */
.L_x_23:
[----:B------:R-:W-:Y:S05]  /*0ce0*/  BSYNC.RECONVERGENT B3 ;  /* 0x0000000000037941 */ /* 0x000fea0003800200 */
.L_x_22:
[----:B012---:R-:W-:Y:S01]  /*0cf0*/  IMAD.IADD R12, R17, 0x1, -R16 ;  /* 0x00000001110c7824 */ /* 0x007fe200078e0a10 */
[----:B------:R-:W-:Y:S04]  /*0d00*/  BSSY.RECONVERGENT B3, `(.L_x_18) ;  /* 0x0000029000037945 */ /* 0x000fe80003800200 */
[----:B------:R-:W-:-:S13]  /*0d10*/  ISETP.GT.U32.AND P1, PT, R12, -0x4, PT ;  /* 0xfffffffc0c00780c */ /* 0x000fda0003f24070 */
[----:B------:R-:W-:Y:S05]  /*0d20*/  @P1 BRA `(.L_x_24) ;  /* 0x0000000000981947 */ /* 0x000fea0003800000 */
[----:B------:R-:W-:-:S07]  /*0d30*/  IADD3 R16, PT, PT, R23, -R16, RZ ;  /* 0x8000001017107210 */ /* 0x000fce0007ffe0ff */
.L_x_25:
[----:B0-----:R-:W2:Y:S04]  /*0d40*/  LDG.E R12, desc[UR6][R2.64] ;  /* 0x00000006020c7981 */ /* 0x001ea8000c1e1900 */
[----:B------:R-:W3:Y:S01]  /*0d50*/  LDG.E R17, desc[UR6][R8.64] ;  /* 0x0000000608117981 */ /* 0x000ee2000c1e1900 */
[----:B--2---:R-:W-:-:S04]  /*0d60*/  IMAD.IADD R12, R23, 0x1, -R12 ;  /* 0x00000001170c7824 */ /* 0x004fc800078e0a0c */
[----:B------:R-:W-:-:S04]  /*0d70*/  IMAD R13, R12, R15, R20 ;  /* 0x0000000f0c0d7224 */ /* 0x000fc800078e0214 */
[----:B------:R-:W-:-:S05]  /*0d80*/  IMAD.WIDE R12, R13, 0x4, R10 ;  /* 0x000000040d0c7825 */ /* 0x000fca00078e020a */
[----:B------:R-:W3:Y:S02]  /*0d90*/  LDG.E R18, desc[UR6][R12.64] ;  /* 0x000000060c127981 */ /* 0x000ee4000c1e1900 */
[----:B---3--:R-:W-:-:S05]  /*0da0*/  IADD3 R17, PT, PT, R17, R18, RZ ;  /* 0x0000001211117210 */ /* 0x008fca0007ffe0ff */
[----:B------:R0:W-:Y:S04]  /*0db0*/  STG.E desc[UR6][R12.64], R17 ;  /* 0x000000110c007986 */ /* 0x0001e8000c101906 */
[----:B------:R-:W2:Y:S02]  /*0dc0*/  LDG.E R18, desc[UR6][R2.64] ;  /* 0x0000000602127981 */ /* 0x000ea4000c1e1900 */
[----:B--2---:R-:W-:-:S04]  /*0dd0*/  IMAD.IADD R18, R23, 0x1, -R18 ;  /* 0x0000000117127824 */ /* 0x004fc800078e0a12 */
[----:B------:R-:W-:Y:S02]  /*0de0*/  IMAD R25, R18, R15, R15 ;  /* 0x0000000f12197224 */ /* 0x000fe400078e020f */
[----:B------:R-:W2:Y:S03]  /*0df0*/  LDG.E R18, desc[UR6][R8.64] ;  /* 0x0000000608127981 */ /* 0x000ea6000c1e1900 */
[----:B------:R-:W-:-:S05]  /*0e00*/  IADD3 R25, PT, PT, R20, R25, RZ ;  /* 0x0000001914197210 */ /* 0x000fca0007ffe0ff */
[----:B------:R-:W-:-:S05]  /*0e10*/  IMAD.WIDE R24, R25, 0x4, R10 ;  /* 0x0000000419187825 */ /* 0x000fca00078e020a */
[----:B------:R-:W2:Y:S02]  /*0e20*/  LDG.E R27, desc[UR6][R24.64] ;  /* 0x00000006181b7981 */ /* 0x000ea4000c1e1900 */
[----:B--2---:R-:W-:-:S05]  /*0e30*/  IMAD.IADD R27, R18, 0x1, R27 ;  /* 0x00000001121b7824 */ /* 0x004fca00078e021b */
[----:B------:R1:W-:Y:S04]  /*0e40*/  STG.E desc[UR6][R24.64], R27 ;  /* 0x0000001b18007986 */ /* 0x0003e8000c101906 */
[----:B------:R-:W2:Y:S04]  /*0e50*/  LDG.E R18, desc[UR6][R2.64] ;  /* 0x0000000602127981 */ /* 0x000ea8000c1e1900 */
[----:B0-----:R-:W3:Y:S01]  /*0e60*/  LDG.E R17, desc[UR6][R8.64] ;  /* 0x0000000608117981 */ /* 0x001ee2000c1e1900 */
[----:B--2---:R-:W-:-:S05]  /*0e70*/  IADD3 R18, PT, PT, R23, 0x2, -R18 ;  /* 0x0000000217127810 */ /* 0x004fca0007ffe812 */
[----:B------:R-:W-:-:S04]  /*0e80*/  IMAD R13, R18, R15, R20 ;  /* 0x0000000f120d7224 */ /* 0x000fc800078e0214 */
[----:B------:R-:W-:-:S05]  /*0e90*/  IMAD.WIDE R12, R13, 0x4, R10 ;  /* 0x000000040d0c7825 */ /* 0x000fca00078e020a */
[----:B------:R-:W3:Y:S02]  /*0ea0*/  LDG.E R18, desc[UR6][R12.64] ;  /* 0x000000060c127981 */ /* 0x000ee4000c1e1900 */
[----:B---3--:R-:W-:-:S05]  /*0eb0*/  IADD3 R17, PT, PT, R17, R18, RZ ;  /* 0x0000001211117210 */ /* 0x008fca0007ffe0ff */
[----:B------:R0:W-:Y:S04]  /*0ec0*/  STG.E desc[UR6][R12.64], R17 ;  /* 0x000000110c007986 */ /* 0x0001e8000c101906 */
[----:B------:R-:W2:Y:S02]  /*0ed0*/  LDG.E R18, desc[UR6][R2.64] ;  /* 0x0000000602127981 */ /* 0x000ea4000c1e1900 */
[----:B--2---:R-:W-:-:S05]  /*0ee0*/  IADD3 R18, PT, PT, R23, 0x3, -R18 ;  /* 0x0000000317127810 */ /* 0x004fca0007ffe812 */
[----:B-1----:R-:W-:Y:S02]  /*0ef0*/  IMAD R25, R18, R15, R20 ;  /* 0x0000000f12197224 */ /* 0x002fe400078e0214 */
[----:B------:R-:W2:Y:S02]  /*0f00*/  LDG.E R18, desc[UR6][R8.64] ;  /* 0x0000000608127981 */ /* 0x000ea4000c1e1900 */
[----:B------:R-:W-:-:S05]  /*0f10*/  IMAD.WIDE R24, R25, 0x4, R10 ;  /* 0x0000000419187825 */ /* 0x000fca00078e020a */
[----:B------:R-:W2:Y:S01]  /*0f20*/  LDG.E R27, desc[UR6][R24.64] ;  /* 0x00000006181b7981 */ /* 0x000ea2000c1e1900 */
[----:B------:R-:W-:-:S04]  /*0f30*/  IADD3 R16, PT, PT, R16, 0x4, RZ ;  /* 0x0000000410107810 */ /* 0x000fc80007ffe0ff */
[----:B------:R-:W-:Y:S01]  /*0f40*/  ISETP.NE.AND P1, PT, R16, RZ, PT ;  /* 0x000000ff1000720c */ /* 0x000fe20003f25270 */
[----:B------:R-:W-:Y:S02]  /*0f50*/  VIADD R23, R23, 0x4 ;  /* 0x0000000417177836 */ /* 0x000fe40000000000 */
[----:B--2---:R-:W-:-:S05]  /*0f60*/  IMAD.IADD R27, R18, 0x1, R27 ;  /* 0x00000001121b7824 */ /* 0x004fca00078e021b */
[----:B------:R0:W-:Y:S05]  /*0f70*/  STG.E desc[UR6][R24.64], R27 ;  /* 0x0000001b18007986 */ /* 0x0001ea000c101906 */
[----:B------:R-:W-:Y:S05]  /*0f80*/  @P1 BRA `(.L_x_25) ;  /* 0xfffffffc006c1947 */ /* 0x000fea000383ffff */
.L_x_24:
[----:B------:R-:W-:Y:S05]  /*0f90*/  BSYNC.RECONVERGENT B3 ;  /* 0x0000000000037941 */ /* 0x000fea0003800200 */
.L_x_18:
[----:B------:R-:W-:Y:S05]  /*0fa0*/  BSYNC.RELIABLE B0 ;  /* 0x0000000000007941 */ /* 0x000fea0003800100 */
.L_x_17:
[----:B------:R-:W1:Y:S01]  /*0fb0*/  LDCU.64 UR4, c[0x0][0x3e8] ;  /* 0x00007d00ff0477ac */ /* 0x000e620008000a00 */
[----:B------:R-:W2:Y:S01]  /*0fc0*/  LDC.64 R10, c[0x0][0x3e0] ;  /* 0x0000f800ff0a7b82 */ /* 0x000ea20000000a00 */
[----:B0-----:R-:W-:Y:S02]  /*0fd0*/  HFMA2 R17, -RZ, RZ, 0, 5.9604644775390625e-08 ;  /* 0x00000001ff117431 */ /* 0x001fe400000001ff */
[----:B------:R-:W-:Y:S01]  /*0fe0*/  IMAD.MOV.U32 R23, RZ, RZ, 0x1388 ;  /* 0x00001388ff177424 */ /* 0x000fe200078e00ff */
[----:B-1----:R-:W-:-:S04]  /*0ff0*/  UIADD3 UR4, UP0, UPT, UR4, 0x4, URZ ;  /* 0x0000000404047890 */ /* 0x002fc8000ff1e0ff */
[----:B------:R-:W-:Y:S02]  /*1000*/  UIADD3.X UR5, UPT, UPT, URZ, UR5, URZ, UP0, !UPT ;  /* 0x00000005ff057290 */ /* 0x000fe400087fe4ff */
[----:B------:R-:W-:Y:S02]  /*1010*/  IMAD.U32 R2, RZ, RZ, UR4 ;  /* 0x00000004ff027e24 */ /* 0x000fe4000f8e00ff */
[----:B--2---:R-:W-:Y:S02]  /*1020*/  IMAD.WIDE R10, R21, 0x4, R10 ;  /* 0x00000004150a7825 */ /* 0x004fe400078e020a */
[----:B------:R-:W-:-:S03]  /*1030*/  MOV R3, UR5 ;  /* 0x0000000500037c02 */ /* 0x000fc60008000f00 */
[----:B------:R1:W-:Y:S04]  /*1040*/  STG.E desc[UR6][R10.64], R17 ;  /* 0x000000110a007986 */ /* 0x0003e8000c101906 */
[----:B------:R1:W-:Y:S04]  /*1050*/  REDG.E.INC.STRONG.GPU desc[UR6][R2.64], R23 ;  /* 0x000000170200798e */ /* 0x0003e8000d92e106 */
[----:B------:R-:W2:Y:S04]  /*1060*/  LDG.E R6, desc[UR6][R6.64] ;  /* 0x0000000606067981 */ /* 0x000ea8000c1e1900 */
[----:B------:R-:W2:Y:S04]  /*1070*/  LDG.E R5, desc[UR6][R4.64] ;  /* 0x0000000604057981 */ /* 0x000ea8000c1e1900 */
[----:B------:R-:W3:Y:S01]  /*1080*/  LDG.E R8, desc[UR6][R8.64] ;  /* 0x0000000608087981 */ /* 0x000ee2000c1e1900 */
[----:B------:R-:W-:-:S02]  /*1090*/  VOTEU.ANY UR4, UPT, PT ;  /* 0x0000000000047886 */ /* 0x000fc400038e0100 */
[----:B------:R-:W-:Y:S01]  /*10a0*/  UFLO.U32 UR4, UR4 ;  /* 0x00000004000472bd */ /* 0x000fe200080e0000 */
[----:B------:R-:W0:Y:S05]  /*10b0*/  S2R R13, SR_LANEID ;  /* 0x00000000000d7919 */ /* 0x000e2a0000000000 */
[----:B0-----:R-:W-:Y:S02]  /*10c0*/  ISETP.EQ.U32.AND P1, PT, R13, UR4, PT ;  /* 0x000000040d007c0c */ /* 0x001fe4000bf22070 */
[----:B--2---:R-:W-:Y:S01]  /*10d0*/  IADD3 R12, PT, PT, R6, -R5, RZ ;  /* 0x80000005060c7210 */ /* 0x004fe20007ffe0ff */
[----:B---3--:R-:W-:-:S04]  /*10e0*/  IMAD R15, R8, R15, RZ ;  /* 0x0000000f080f7224 */ /* 0x008fc800078e02ff */
[----:B------:R-:W-:-:S04]  /*10f0*/  IMAD R12, R12, R15, RZ ;  /* 0x0000000f0c0c7224 */ /* 0x000fc800078e02ff */
[----:B------:R-:W0:Y:S02]  /*1100*/  REDUX.SUM UR5, R12 ;  /* 0x000000000c0573c4 */ /* 0x000e24000000c000 */
[----:B0-----:R-:W-:-:S05]  /*1110*/  IMAD.U32 R7, RZ, RZ, UR5 ;  /* 0x00000005ff077e24 */ /* 0x001fca000f8e00ff */
[----:B------:R1:W-:Y:S01]  /*1120*/  @P1 REDG.E.ADD.STRONG.GPU desc[UR6][R2.64+0x4], R7 ;  /* 0x000004070200198e */ /* 0x0003e2000c12e106 */
[----:B------:R-:W-:Y:S05]  /*1130*/  BRA `(.L_x_26) ;  /* 0x0000000000187947 */ /* 0x000fea0003800000 */
.L_x_20:
[----:B------:R-:W0:Y:S01]  /*1140*/  LDC.64 R4, c[0x0][0x3e0] ;  /* 0x0000f800ff047b82 */ /* 0x000e220000000a00 */
[----:B------:R-:W-:-:S07]  /*1150*/  HFMA2 R7, -RZ, RZ, 0, 0.000919342041015625 ;  /* 0x00001388ff077431 */ /* 0x000fce00000001ff */
[----:B------:R-:W1:Y:S01]  /*1160*/  LDC.64 R2, c[0x0][0x3e8] ;  /* 0x0000fa00ff027b82 */ /* 0x000e620000000a00 */
[----:B0-----:R-:W-:-:S05]  /*1170*/  IMAD.WIDE R4, R21, 0x4, R4 ;  /* 0x0000000415047825 */ /* 0x001fca00078e0204 */
[----:B------:R0:W-:Y:S04]  /*1180*/  STG.E desc[UR6][R4.64], RZ ;  /* 0x000000ff04007986 */ /* 0x0001e8000c101906 */
[----:B-1----:R0:W-:Y:S02]  /*1190*/  REDG.E.INC.STRONG.GPU desc[UR6][R2.64], R7 ;  /* 0x000000070200798e */ /* 0x0021e4000d92e106 */
.L_x_26:
[----:B------:R-:W-:Y:S05]  /*11a0*/  BSYNC.RECONVERGENT B1 ;  /* 0x0000000000017941 */ /* 0x000fea0003800200 */
.L_x_16:
[----:B------:R-:W2:Y:S01]  /*11b0*/  S2UR UR5, SR_CgaCtaId ;  /* 0x00000000000579c3 */ /* 0x000ea20000008800 */
[----:B------:R-:W-:Y:S02]  /*11c0*/  UMOV UR4, 0x400 ;  /* 0x0000040000047882 */ /* 0x000fe40000000000 */
[----:B--2---:R-:W-:-:S06]  /*11d0*/  ULEA UR4, UR5, UR4, 0x18 ;  /* 0x0000000405047291 */ /* 0x004fcc000f8ec0ff */
[----:B------:R-:W-:-:S06]  /*11e0*/  LEA R21, R21, UR4, 0x2 ;  /* 0x0000000415157c11 */ /* 0x000fcc000f8e10ff */
[----:B------:R-:W4:Y:S02]  /*11f0*/  LDS R21, [R21] ;  /* 0x0000000015157984 */ /* 0x000f240000000800 */
.L_x_15:
[----:B------:R-:W-:Y:S05]  /*1200*/  BSYNC.RECONVERGENT B2 ;  /* 0x0000000000027941 */ /* 0x000fea0003800200 */
.L_x_14:
[----:B------:R-:W-:Y:S05]  /*1210*/  @P0 BRA `(.L_x_27) ;  /* 0xfffffff400380947 */ /* 0x000fea000383ffff */
[----:B------:R-:W-:Y:S05]  /*1220*/  EXIT ;  /* 0x000000000000794d */ /* 0x000fea0003800000 */
.L_x_28:
[----:B------:R-:W-:-:S00]  /*1230*/  BRA `(.L_x_28) ;  /* 0xfffffffc00fc7947 */ /* 0x000fc0000383ffff */
[----:B------:R-:W-:-:S00]  /*1240*/  NOP ;  /* 0x0000000000007918 */ /* 0x000fc00000000000 */
        /* <DEDUP_REMOVED lines=11> */
.L_x_29:


//--------------------- .nv.shared._Z12batch_kerneliPiS_S_S_S_S_S_S_S_S_iPjS0_ --------------------------
	.section	.nv.shared._Z12batch_kerneliPiS_S_S_S_S_S_S_S_S_iPjS0_,"aw",@nobits
	.sectionflags	@""
	.align	4
.nv.shared._Z12batch_kerneliPiS_S_S_S_S_S_S_S_S_iPjS0_:
	.zero		21024


//--------------------- .nv.shared.reserved.0     --------------------------
	.section	.nv.shared.reserved.0,"aw",@nobits
	.weak		__nv_reservedSMEM_offset_0_alias
	.size		__nv_reservedSMEM_offset_0_alias, 0, 64
	.other		__nv_reservedSMEM_offset_0_alias,@"STO_CUDA_RESERVED_SHARED STV_DEFAULT"
__nv_reservedSMEM_offset_0_alias:
	.zero		0
	.zero		64


//--------------------- .nv.constant0._Z12batch_kerneliPiS_S_S_S_S_S_S_S_S_iPjS0_ --------------------------
	.section	.nv.constant0._Z12batch_kerneliPiS_S_S_S_S_S_S_S_S_iPjS0_,"a",@progbits
	.sectionflags	@""
	.align	4
.nv.constant0._Z12batch_kerneliPiS_S_S_S_S_S_S_S_S_iPjS0_:
	.zero		1008


//--------------------- SYMBOLS --------------------------

	.type		.nv.reservedSmem.offset0,@object
	.size		.nv.reservedSmem.offset0,0x4
	.type		.nv.reservedSmem.cap,@object
	.size		.nv.reservedSmem.cap,0x4
